//
// Generated by NVIDIA NVVM Compiler
//
// Compiler Build ID: CL-36424714
// Cuda compilation tools, release 13.0, V13.0.88
// Based on NVVM 20.0.0
//

.version 9.0
.target sm_100
.address_size 64

	// .globl	_Z5func1PiS_i

.visible .entry _Z5func1PiS_i(
	.param .u64 .ptr .align 1 _Z5func1PiS_i_param_0,
	.param .u64 .ptr .align 1 _Z5func1PiS_i_param_1,
	.param .u32 _Z5func1PiS_i_param_2
)
{
	.reg .pred 	%p<2>;
	.reg .b32 	%r<8>;
	.reg .b64 	%rd<9>;

	ld.param.u64 	%rd1, [_Z5func1PiS_i_param_0];
	ld.param.u64 	%rd2, [_Z5func1PiS_i_param_1];
	ld.param.u32 	%r2, [_Z5func1PiS_i_param_2];
	mov.u32 	%r3, %ntid.x;
	mov.u32 	%r4, %ctaid.x;
	mov.u32 	%r5, %tid.x;
	mad.lo.s32 	%r1, %r3, %r4, %r5;
	setp.le.s32 	%p1, %r2, %r1;
	@%p1 bra 	$L__BB0_2;
	cvta.to.global.u64 	%rd3, %rd1;
	cvta.to.global.u64 	%rd4, %rd2;
	mul.wide.s32 	%rd5, %r1, 4;
	add.s64 	%rd6, %rd3, %rd5;
	ld.global.u32 	%r6, [%rd6];
	mul.wide.s32 	%rd7, %r6, 4;
	add.s64 	%rd8, %rd4, %rd7;
	atom.global.add.u32 	%r7, [%rd8], 1;
$L__BB0_2:
	ret;

}


// ===== COMPILED SASS (sm_100) =====

	.target	sm_100

	.elftype	@"ET_EXEC"


//--------------------- .note.nv.tkinfo           --------------------------
	.section	.note.nv.tkinfo,"",@"SHT_NOTE"
	.sectionflags	@"SHF_NOTE_NV_TKINFO"
	.tkinfo
        /*0018*/ 	.word	0x00000002
        /*0030*/ 	.string	""
        /*0030*/ 	.string	"ptxas"
        /*0030*/ 	.string	"Cuda compilation tools, release 13.0, V13.0.88"
        /*0030*/ 	.string	"Build cuda_13.0.r13.0/compiler.36424714_0"
        /*0030*/ 	.string	"-arch sm_100 -m 64 "



//--------------------- .note.nv.cuinfo           --------------------------
	.section	.note.nv.cuinfo,"",@"SHT_NOTE"
	.sectionflags	@"SHF_NOTE_NV_CUINFO"
        /*0018*/ 	.short	0x0002
        /*001a*/ 	.short	0x0064
        /*001c*/ 	.short	0x0082
	.zero		2


//--------------------- .nv.info                  --------------------------
	.section	.nv.info,"",@"SHT_CUDA_INFO"
	.align	4


	//----- nvinfo : EIATTR_REGCOUNT
	.align		4
        /*0000*/ 	.byte	0x04, 0x2f
        /*0002*/ 	.short	(.L_1 - .L_0)
	.align		4
.L_0:
        /*0004*/ 	.word	index@(_Z5func1PiS_i)
        /*0008*/ 	.word	0x0000000a


	//----- nvinfo : EIATTR_FRAME_SIZE
	.align		4
.L_1:
        /*000c*/ 	.byte	0x04, 0x11
        /*000e*/ 	.short	(.L_3 - .L_2)
	.align		4
.L_2:
        /*0010*/ 	.word	index@(_Z5func1PiS_i)
        /*0014*/ 	.word	0x00000000


	//----- nvinfo : EIATTR_MIN_STACK_SIZE
	.align		4
.L_3:
        /*0018*/ 	.byte	0x04, 0x12
        /*001a*/ 	.short	(.L_5 - .L_4)
	.align		4
.L_4:
        /*001c*/ 	.word	index@(_Z5func1PiS_i)
        /*0020*/ 	.word	0x00000000
.L_5:


//--------------------- .nv.compat                --------------------------
	.section	.nv.compat,"",@"SHT_CUDA_COMPAT_INFO"
	.align	4
        /*0000*/ 	.byte	0x02, 0x09, 0x00, 0x00, 0x02, 0x02, 0x01, 0x00, 0x02, 0x05, 0x05, 0x00, 0x03, 0x07, 0x01, 0x01
        /*0010*/ 	.byte	0x02, 0x03, 0x00, 0x00, 0x02, 0x06, 0x01, 0x00, 0x04, 0x0b, 0x08, 0x00, 0x09, 0x00, 0x00, 0x00
        /*0020*/ 	.byte	0x00, 0x00, 0x00, 0x00


//--------------------- .nv.info._Z5func1PiS_i    --------------------------
	.section	.nv.info._Z5func1PiS_i,"",@"SHT_CUDA_INFO"
	.sectionflags	@""
	.align	4


	//----- nvinfo : EIATTR_CUDA_API_VERSION
	.align		4
        /*0000*/ 	.byte	0x04, 0x37
        /*0002*/ 	.short	(.L_7 - .L_6)
.L_6:
        /*0004*/ 	.word	0x00000082


	//----- nvinfo : EIATTR_KPARAM_INFO
	.align		4
.L_7:
        /*0008*/ 	.byte	0x04, 0x17
        /*000a*/ 	.short	(.L_9 - .L_8)
.L_8:
        /*000c*/ 	.word	0x00000000
        /*0010*/ 	.short	0x0002
        /*0012*/ 	.short	0x0010
        /*0014*/ 	.byte	0x00, 0xf0, 0x11, 0x00


	//----- nvinfo : EIATTR_KPARAM_INFO
	.align		4
.L_9:
        /*0018*/ 	.byte	0x04, 0x17
        /*001a*/ 	.short	(.L_11 - .L_10)
.L_10:
        /*001c*/ 	.word	0x00000000
        /*0020*/ 	.short	0x0001
        /*0022*/ 	.short	0x0008
        /*0024*/ 	.byte	0x00, 0xf5, 0x21, 0x00


	//----- nvinfo : EIATTR_KPARAM_INFO
	.align		4
.L_11:
        /*0028*/ 	.byte	0x04, 0x17
        /*002a*/ 	.short	(.L_13 - .L_12)
.L_12:
        /*002c*/ 	.word	0x00000000
        /*0030*/ 	.short	0x0000
        /*0032*/ 	.short	0x0000
        /*0034*/ 	.byte	0x00, 0xf5, 0x21, 0x00


	//----- nvinfo : EIATTR_SPARSE_MMA_MASK
	.align		4
.L_13:
        /*0038*/ 	.byte	0x03, 0x50
        /*003a*/ 	.short	0x0000


	//----- nvinfo : EIATTR_MAXREG_COUNT
	.align		4
        /*003c*/ 	.byte	0x03, 0x1b
        /*003e*/ 	.short	0x00ff


	//----- nvinfo : EIATTR_MERCURY_ISA_VERSION
	.align		4
        /*0040*/ 	.byte	0x03, 0x5f
        /*0042*/ 	.short	0x0101


	//----- nvinfo : EIATTR_VRC_CTA_INIT_COUNT
	.align		4
        /*0044*/ 	.byte	0x02, 0x4a
	.zero		1
	.zero		1


	//----- nvinfo : EIATTR_EXIT_INSTR_OFFSETS
	.align		4
        /*0048*/ 	.byte	0x04, 0x1c
        /*004a*/ 	.short	(.L_15 - .L_14)


	//   ....[0]....
.L_14:
        /*004c*/ 	.word	0x00000070


	//   ....[1]....
        /*0050*/ 	.word	0x00000100


	//----- nvinfo : EIATTR_CBANK_PARAM_SIZE
	.align		4
.L_15:
        /*0054*/ 	.byte	0x03, 0x19
        /*0056*/ 	.short	0x0014


	//----- nvinfo : EIATTR_PARAM_CBANK
	.align		4
        /*0058*/ 	.byte	0x04, 0x0a
        /*005a*/ 	.short	(.L_17 - .L_16)
	.align		4
.L_16:
        /*005c*/ 	.word	index@(.nv.constant0._Z5func1PiS_i)
        /*0060*/ 	.short	0x0380
        /*0062*/ 	.short	0x0014


	//----- nvinfo : EIATTR_SW_WAR
	.align		4
.L_17:
        /*0064*/ 	.byte	0x04, 0x36
        /*0066*/ 	.short	(.L_19 - .L_18)
.L_18:
        /*0068*/ 	.word	0x00000008
.L_19:


//--------------------- .nv.callgraph             --------------------------
	.section	.nv.callgraph,"",@"SHT_CUDA_CALLGRAPH"
	.align	4
	.sectionentsize	8
	.align		4
        /*0000*/ 	.word	0x00000000
	.align		4
        /*0004*/ 	.word	0xffffffff
	.align		4
        /*0008*/ 	.word	0x00000000
	.align		4
        /*000c*/ 	.word	0xfffffffe
	.align		4
        /*0010*/ 	.word	0x00000000
	.align		4
        /*0014*/ 	.word	0xfffffffd
	.align		4
        /*0018*/ 	.word	0x00000000
	.align		4
        /*001c*/ 	.word	0xfffffffc


//--------------------- .text._Z5func1PiS_i       --------------------------
	.section	.text._Z5func1PiS_i,"ax",@progbits
	.align	128
        .global         _Z5func1PiS_i
        .type           _Z5func1PiS_i,@function
        .size           _Z5func1PiS_i,(.L_x_1 - _Z5func1PiS_i)
        .other          _Z5func1PiS_i,@"STO_CUDA_ENTRY STV_DEFAULT"
_Z5func1PiS_i:
.text._Z5func1PiS_i:
[----:B------:R-:W-:Y:S01]  /*0000*/  LDC R1, c[0x0][0x37c] ;  /* 0x0000df00ff017b82 */ /* 0x000fe20000000800 */
[----:B------:R-:W0:Y:S01]  /*0010*/  S2R R5, SR_CTAID.X ;  /* 0x0000000000057919 */ /* 0x000e220000002500 */
[----:B------:R-:W0:Y:S01]  /*0020*/  LDCU UR4, c[0x0][0x360] ;  /* 0x00006c00ff0477ac */ /* 0x000e220008000800 */
[----:B------:R-:W0:Y:S01]  /*0030*/  S2R R0, SR_TID.X ;  /* 0x0000000000007919 */ /* 0x000e220000002100 */
[----:B------:R-:W1:Y:S01]  /*0040*/  LDCU UR5, c[0x0][0x390] ;  /* 0x00007200ff0577ac */ /* 0x000e620008000800 */
[----:B0-----:R-:W-:-:S05]  /*0050*/  IMAD R5, R5, UR4, R0 ;  /* 0x0000000405057c24 */ /* 0x001fca000f8e0200 */
[----:B-1----:R-:W-:-:S13]  /*0060*/  ISETP.GE.AND P0, PT, R5, UR5, PT ;  /* 0x0000000505007c0c */ /* 0x002fda000bf06270 */
[----:B------:R-:W-:Y:S05]  /*0070*/  @P0 EXIT ;  /* 0x000000000000094d */ /* 0x000fea0003800000 */
[----:B------:R-:W0:Y:S01]  /*0080*/  LDC.64 R2, c[0x0][0x380] ;  /* 0x0000e000ff027b82 */ /* 0x000e220000000a00 */
[----:B------:R-:W1:Y:S01]  /*0090*/  LDCU.64 UR4, c[0x0][0x358] ;  /* 0x00006b00ff0477ac */ /* 0x000e620008000a00 */
[----:B0-----:R-:W-:-:S06]  /*00a0*/  IMAD.WIDE R2, R5, 0x4, R2 ;  /* 0x0000000405027825 */ /* 0x001fcc00078e0202 */
[----:B------:R-:W0:Y:S01]  /*00b0*/  LDC.64 R4, c[0x0][0x388] ;  /* 0x0000e200ff047b82 */ /* 0x000e220000000a00 */
[----:B-1----:R-:W0:Y:S01]  /*00c0*/  LDG.E R3, desc[UR4][R2.64] ;  /* 0x0000000402037981 */ /* 0x002e22000c1e1900 */
[----:B------:R-:W-:Y:S02]  /*00d0*/  HFMA2 R7, -RZ, RZ, 0, 5.9604644775390625e-08 ;  /* 0x00000001ff077431 */ /* 0x000fe400000001ff */
[----:B0-----:R-:W-:-:S05]  /*00e0*/  IMAD.WIDE R4, R3, 0x4, R4 ;  /* 0x0000000403047825 */ /* 0x001fca00078e0204 */
[----:B------:R-:W-:Y:S01]  /*00f0*/  REDG.E.ADD.STRONG.GPU desc[UR4][R4.64], R7 ;  /* 0x000000070400798e */ /* 0x000fe2000c12e104 */
[----:B------:R-:W-:Y:S05]  /*0100*/  EXIT ;  /* 0x000000000000794d */ /* 0x000fea0003800000 */
.L_x_0:
[----:B------:R-:W-:-:S00]  /*0110*/  BRA `(.L_x_0) ;  /* 0xfffffffc00fc7947 */ /* 0x000fc0000383ffff */
[----:B------:R-:W-:-:S00]  /*0120*/  NOP ;  /* 0x0000000000007918 */ /* 0x000fc00000000000 */
        /* <DEDUP_REMOVED lines=13> */
.L_x_1:


//--------------------- .nv.shared.reserved.0     --------------------------
	.section	.nv.shared.reserved.0,"aw",@nobits
	.weak		__nv_reservedSMEM_offset_0_alias
	.size		__nv_reservedSMEM_offset_0_alias, 0, 64
	.other		__nv_reservedSMEM_offset_0_alias,@"STO_CUDA_RESERVED_SHARED STV_DEFAULT"
__nv_reservedSMEM_offset_0_alias:
	.zero		0
	.zero		64


//--------------------- .nv.constant0._Z5func1PiS_i --------------------------
	.section	.nv.constant0._Z5func1PiS_i,"a",@progbits
	.sectionflags	@""
	.align	4
.nv.constant0._Z5func1PiS_i:
	.zero		916


//--------------------- SYMBOLS --------------------------

	.type		.nv.reservedSmem.offset0,@object
	.size		.nv.reservedSmem.offset0,0x4
